//
// Generated by NVIDIA NVVM Compiler
//
// Compiler Build ID: CL-36424714
// Cuda compilation tools, release 13.0, V13.0.88
// Based on NVVM 20.0.0
//

.version 9.0
.target sm_100
.address_size 64

	// .globl	_Z6renderP6uchar4ii

.visible .entry _Z6renderP6uchar4ii(
	.param .u64 .ptr .align 1 _Z6renderP6uchar4ii_param_0,
	.param .u32 _Z6renderP6uchar4ii_param_1,
	.param .u32 _Z6renderP6uchar4ii_param_2
)
{
	.reg .pred 	%p<4>;
	.reg .b32 	%r<20>;
	.reg .b32 	%f<9>;
	.reg .b64 	%rd<5>;

	ld.param.u64 	%rd1, [_Z6renderP6uchar4ii_param_0];
	ld.param.u32 	%r3, [_Z6renderP6uchar4ii_param_1];
	ld.param.u32 	%r5, [_Z6renderP6uchar4ii_param_2];
	mov.u32 	%r6, %ctaid.x;
	mov.u32 	%r7, %ntid.x;
	mov.u32 	%r8, %tid.x;
	mad.lo.s32 	%r1, %r6, %r7, %r8;
	mov.u32 	%r9, %ctaid.y;
	mov.u32 	%r10, %ntid.y;
	mov.u32 	%r11, %tid.y;
	mad.lo.s32 	%r12, %r9, %r10, %r11;
	setp.ge.s32 	%p1, %r1, %r3;
	setp.ge.s32 	%p2, %r12, %r5;
	or.pred  	%p3, %p1, %p2;
	@%p3 bra 	$L__BB0_2;
	cvta.to.global.u64 	%rd2, %rd1;
	cvt.rn.f32.s32 	%f1, %r1;
	cvt.rn.f32.s32 	%f2, %r3;
	div.rn.f32 	%f3, %f1, %f2;
	cvt.rn.f32.u32 	%f4, %r12;
	cvt.rn.f32.u32 	%f5, %r5;
	div.rn.f32 	%f6, %f4, %f5;
	mul.f32 	%f7, %f3, 0f437F0000;
	cvt.rzi.u32.f32 	%r13, %f7;
	mul.f32 	%f8, %f6, 0f437F0000;
	cvt.rzi.u32.f32 	%r14, %f8;
	mad.lo.s32 	%r15, %r3, %r12, %r1;
	mul.wide.s32 	%rd3, %r15, 4;
	add.s64 	%rd4, %rd2, %rd3;
	prmt.b32 	%r16, %r13, %r14, 0x3340U;
	mov.b32 	%r17, 127;
	prmt.b32 	%r18, %r17, 65535, 0x3340U;
	prmt.b32 	%r19, %r16, %r18, 0x5410U;
	st.global.u32 	[%rd4], %r19;
$L__BB0_2:
	ret;

}


// ===== COMPILED SASS (sm_100) =====

	.target	sm_100

	.elftype	@"ET_EXEC"


//--------------------- .note.nv.tkinfo           --------------------------
	.section	.note.nv.tkinfo,"",@"SHT_NOTE"
	.sectionflags	@"SHF_NOTE_NV_TKINFO"
	.tkinfo
        /*0018*/ 	.word	0x00000002
        /*0030*/ 	.string	""
        /*0030*/ 	.string	"ptxas"
        /*0030*/ 	.string	"Cuda compilation tools, release 13.0, V13.0.88"
        /*0030*/ 	.string	"Build cuda_13.0.r13.0/compiler.36424714_0"
        /*0030*/ 	.string	"-arch sm_100 -m 64 "



//--------------------- .note.nv.cuinfo           --------------------------
	.section	.note.nv.cuinfo,"",@"SHT_NOTE"
	.sectionflags	@"SHF_NOTE_NV_CUINFO"
        /*0018*/ 	.short	0x0002
        /*001a*/ 	.short	0x0064
        /*001c*/ 	.short	0x0082
	.zero		2


//--------------------- .nv.info                  --------------------------
	.section	.nv.info,"",@"SHT_CUDA_INFO"
	.align	4


	//----- nvinfo : EIATTR_REGCOUNT
	.align		4
        /*0000*/ 	.byte	0x04, 0x2f
        /*0002*/ 	.short	(.L_1 - .L_0)
	.align		4
.L_0:
        /*0004*/ 	.word	index@(_Z6renderP6uchar4ii)
        /*0008*/ 	.word	0x00000011


	//----- nvinfo : EIATTR_FRAME_SIZE
	.align		4
.L_1:
        /*000c*/ 	.byte	0x04, 0x11
        /*000e*/ 	.short	(.L_3 - .L_2)
	.align		4
.L_2:
        /*0010*/ 	.word	index@($__internal_0_$__cuda_sm3x_div_rn_noftz_f32_slowpath)
        /*0014*/ 	.word	0x00000000


	//----- nvinfo : EIATTR_FRAME_SIZE
	.align		4
.L_3:
        /*0018*/ 	.byte	0x04, 0x11
        /*001a*/ 	.short	(.L_5 - .L_4)
	.align		4
.L_4:
        /*001c*/ 	.word	index@(_Z6renderP6uchar4ii)
        /*0020*/ 	.word	0x00000000


	//----- nvinfo : EIATTR_MIN_STACK_SIZE
	.align		4
.L_5:
        /*0024*/ 	.byte	0x04, 0x12
        /*0026*/ 	.short	(.L_7 - .L_6)
	.align		4
.L_6:
        /*0028*/ 	.word	index@(_Z6renderP6uchar4ii)
        /*002c*/ 	.word	0x00000000
.L_7:


//--------------------- .nv.compat                --------------------------
	.section	.nv.compat,"",@"SHT_CUDA_COMPAT_INFO"
	.align	4
        /*0000*/ 	.byte	0x02, 0x09, 0x00, 0x00, 0x02, 0x02, 0x01, 0x00, 0x02, 0x05, 0x05, 0x00, 0x03, 0x07, 0x01, 0x01
        /*0010*/ 	.byte	0x02, 0x03, 0x00, 0x00, 0x02, 0x06, 0x01, 0x00, 0x04, 0x0b, 0x08, 0x00, 0x01, 0x00, 0x00, 0x00
        /*0020*/ 	.byte	0x00, 0x00, 0x00, 0x00


//--------------------- .nv.info._Z6renderP6uchar4ii --------------------------
	.section	.nv.info._Z6renderP6uchar4ii,"",@"SHT_CUDA_INFO"
	.sectionflags	@""
	.align	4


	//----- nvinfo : EIATTR_CUDA_API_VERSION
	.align		4
        /*0000*/ 	.byte	0x04, 0x37
        /*0002*/ 	.short	(.L_9 - .L_8)
.L_8:
        /*0004*/ 	.word	0x00000082


	//----- nvinfo : EIATTR_KPARAM_INFO
	.align		4
.L_9:
        /*0008*/ 	.byte	0x04, 0x17
        /*000a*/ 	.short	(.L_11 - .L_10)
.L_10:
        /*000c*/ 	.word	0x00000000
        /*0010*/ 	.short	0x0002
        /*0012*/ 	.short	0x000c
        /*0014*/ 	.byte	0x00, 0xf0, 0x11, 0x00


	//----- nvinfo : EIATTR_KPARAM_INFO
	.align		4
.L_11:
        /*0018*/ 	.byte	0x04, 0x17
        /*001a*/ 	.short	(.L_13 - .L_12)
.L_12:
        /*001c*/ 	.word	0x00000000
        /*0020*/ 	.short	0x0001
        /*0022*/ 	.short	0x0008
        /*0024*/ 	.byte	0x00, 0xf0, 0x11, 0x00


	//----- nvinfo : EIATTR_KPARAM_INFO
	.align		4
.L_13:
        /*0028*/ 	.byte	0x04, 0x17
        /*002a*/ 	.short	(.L_15 - .L_14)
.L_14:
        /*002c*/ 	.word	0x00000000
        /*0030*/ 	.short	0x0000
        /*0032*/ 	.short	0x0000
        /*0034*/ 	.byte	0x00, 0xf5, 0x21, 0x00


	//----- nvinfo : EIATTR_SPARSE_MMA_MASK
	.align		4
.L_15:
        /*0038*/ 	.byte	0x03, 0x50
        /*003a*/ 	.short	0x0000


	//----- nvinfo : EIATTR_MAXREG_COUNT
	.align		4
        /*003c*/ 	.byte	0x03, 0x1b
        /*003e*/ 	.short	0x00ff


	//----- nvinfo : EIATTR_MERCURY_ISA_VERSION
	.align		4
        /*0040*/ 	.byte	0x03, 0x5f
        /*0042*/ 	.short	0x0101


	//----- nvinfo : EIATTR_VRC_CTA_INIT_COUNT
	.align		4
        /*0044*/ 	.byte	0x02, 0x4a
	.zero		1
	.zero		1


	//----- nvinfo : EIATTR_EXIT_INSTR_OFFSETS
	.align		4
        /*0048*/ 	.byte	0x04, 0x1c
        /*004a*/ 	.short	(.L_17 - .L_16)


	//   ....[0]....
.L_16:
        /*004c*/ 	.word	0x000000c0


	//   ....[1]....
        /*0050*/ 	.word	0x000003c0


	//----- nvinfo : EIATTR_CRS_STACK_SIZE
	.align		4
.L_17:
        /*0054*/ 	.byte	0x04, 0x1e
        /*0056*/ 	.short	(.L_19 - .L_18)
.L_18:
        /*0058*/ 	.word	0x00000000


	//----- nvinfo : EIATTR_CBANK_PARAM_SIZE
	.align		4
.L_19:
        /*005c*/ 	.byte	0x03, 0x19
        /*005e*/ 	.short	0x0010


	//----- nvinfo : EIATTR_PARAM_CBANK
	.align		4
        /*0060*/ 	.byte	0x04, 0x0a
        /*0062*/ 	.short	(.L_21 - .L_20)
	.align		4
.L_20:
        /*0064*/ 	.word	index@(.nv.constant0._Z6renderP6uchar4ii)
        /*0068*/ 	.short	0x0380
        /*006a*/ 	.short	0x0010


	//----- nvinfo : EIATTR_SW_WAR
	.align		4
.L_21:
        /*006c*/ 	.byte	0x04, 0x36
        /*006e*/ 	.short	(.L_23 - .L_22)
.L_22:
        /*0070*/ 	.word	0x00000008
.L_23:


//--------------------- .nv.callgraph             --------------------------
	.section	.nv.callgraph,"",@"SHT_CUDA_CALLGRAPH"
	.align	4
	.sectionentsize	8
	.align		4
        /*0000*/ 	.word	0x00000000
	.align		4
        /*0004*/ 	.word	0xffffffff
	.align		4
        /*0008*/ 	.word	0x00000000
	.align		4
        /*000c*/ 	.word	0xfffffffe
	.align		4
        /*0010*/ 	.word	0x00000000
	.align		4
        /*0014*/ 	.word	0xfffffffd
	.align		4
        /*0018*/ 	.word	0x00000000
	.align		4
        /*001c*/ 	.word	0xfffffffc


//--------------------- .text._Z6renderP6uchar4ii --------------------------
	.section	.text._Z6renderP6uchar4ii,"ax",@progbits
	.align	128
        .global         _Z6renderP6uchar4ii
        .type           _Z6renderP6uchar4ii,@function
        .size           _Z6renderP6uchar4ii,(.L_x_16 - _Z6renderP6uchar4ii)
        .other          _Z6renderP6uchar4ii,@"STO_CUDA_ENTRY STV_DEFAULT"
_Z6renderP6uchar4ii:
.text._Z6renderP6uchar4ii:
[----:B------:R-:W-:Y:S01]  /*0000*/  LDC R1, c[0x0][0x37c] ;  /* 0x0000df00ff017b82 */ /* 0x000fe20000000800 */
[----:B------:R-:W0:Y:S07]  /*0010*/  S2R R3, SR_TID.Y ;  /* 0x0000000000037919 */ /* 0x000e2e0000002200 */
[----:B------:R-:W1:Y:S01]  /*0020*/  LDC R5, c[0x0][0x360] ;  /* 0x0000d800ff057b82 */ /* 0x000e620000000800 */
[----:B------:R-:W2:Y:S01]  /*0030*/  LDCU.64 UR6, c[0x0][0x388] ;  /* 0x00007100ff0677ac */ /* 0x000ea20008000a00 */
[----:B------:R-:W1:Y:S06]  /*0040*/  S2R R0, SR_TID.X ;  /* 0x0000000000007919 */ /* 0x000e6c0000002100 */
[----:B------:R-:W0:Y:S08]  /*0050*/  S2UR UR5, SR_CTAID.Y ;  /* 0x00000000000579c3 */ /* 0x000e300000002600 */
[----:B------:R-:W0:Y:S08]  /*0060*/  LDC R2, c[0x0][0x364] ;  /* 0x0000d900ff027b82 */ /* 0x000e300000000800 */
[----:B------:R-:W1:Y:S01]  /*0070*/  S2UR UR4, SR_CTAID.X ;  /* 0x00000000000479c3 */ /* 0x000e620000002500 */
[----:B0-----:R-:W-:-:S05]  /*0080*/  IMAD R2, R2, UR5, R3 ;  /* 0x0000000502027c24 */ /* 0x001fca000f8e0203 */
[----:B--2---:R-:W-:Y:S01]  /*0090*/  ISETP.GE.AND P0, PT, R2, UR7, PT ;  /* 0x0000000702007c0c */ /* 0x004fe2000bf06270 */
[----:B-1----:R-:W-:-:S05]  /*00a0*/  IMAD R5, R5, UR4, R0 ;  /* 0x0000000405057c24 */ /* 0x002fca000f8e0200 */
[----:B------:R-:W-:-:S13]  /*00b0*/  ISETP.GE.OR P0, PT, R5, UR6, P0 ;  /* 0x0000000605007c0c */ /* 0x000fda0008706670 */
[----:B------:R-:W-:Y:S05]  /*00c0*/  @P0 EXIT ;  /* 0x000000000000094d */ /* 0x000fea0003800000 */
[----:B------:R-:W-:Y:S01]  /*00d0*/  I2FP.F32.S32 R3, UR6 ;  /* 0x0000000600037c45 */ /* 0x000fe20008201400 */
[----:B------:R-:W-:Y:S01]  /*00e0*/  BSSY.RECONVERGENT B0, `(.L_x_0) ;  /* 0x000000d000007945 */ /* 0x000fe20003800200 */
[----:B------:R-:W-:Y:S02]  /*00f0*/  I2FP.F32.S32 R0, R5 ;  /* 0x0000000500007245 */ /* 0x000fe40000201400 */
[----:B------:R-:W0:Y:S08]  /*0100*/  MUFU.RCP R4, R3 ;  /* 0x0000000300047308 */ /* 0x000e300000001000 */
[----:B------:R-:W1:Y:S01]  /*0110*/  FCHK P0, R0, R3 ;  /* 0x0000000300007302 */ /* 0x000e620000000000 */
[----:B0-----:R-:W-:-:S04]  /*0120*/  FFMA R7, -R3, R4, 1 ;  /* 0x3f80000003077423 */ /* 0x001fc80000000104 */
[----:B------:R-:W-:-:S04]  /*0130*/  FFMA R7, R4, R7, R4 ;  /* 0x0000000704077223 */ /* 0x000fc80000000004 */
[----:B------:R-:W-:-:S04]  /*0140*/  FFMA R4, R0, R7, RZ ;  /* 0x0000000700047223 */ /* 0x000fc800000000ff */
[----:B------:R-:W-:-:S04]  /*0150*/  FFMA R6, -R3, R4, R0 ;  /* 0x0000000403067223 */ /* 0x000fc80000000100 */
[----:B------:R-:W-:Y:S01]  /*0160*/  FFMA R4, R7, R6, R4 ;  /* 0x0000000607047223 */ /* 0x000fe20000000004 */
[----:B-1----:R-:W-:Y:S06]  /*0170*/  @!P0 BRA `(.L_x_1) ;  /* 0x00000000000c8947 */ /* 0x002fec0003800000 */
[----:B------:R-:W-:-:S07]  /*0180*/  MOV R6, 0x1a0 ;  /* 0x000001a000067802 */ /* 0x000fce0000000f00 */
[----:B------:R-:W-:Y:S05]  /*0190*/  CALL.REL.NOINC `($__internal_0_$__cuda_sm3x_div_rn_noftz_f32_slowpath) ;  /* 0x00000000008c7944 */ /* 0x000fea0003c00000 */
[----:B------:R-:W-:-:S07]  /*01a0*/  IMAD.MOV.U32 R4, RZ, RZ, R0 ;  /* 0x000000ffff047224 */ /* 0x000fce00078e0000 */
.L_x_1:
[----:B------:R-:W-:Y:S05]  /*01b0*/  BSYNC.RECONVERGENT B0 ;  /* 0x0000000000007941 */ /* 0x000fea0003800200 */
.L_x_0:
[----:B------:R-:W0:Y:S01]  /*01c0*/  LDCU UR4, c[0x0][0x38c] ;  /* 0x00007180ff0477ac */ /* 0x000e220008000800 */
[----:B------:R-:W-:Y:S01]  /*01d0*/  I2FP.F32.U32 R0, R2 ;  /* 0x0000000200007245 */ /* 0x000fe20000201000 */
[----:B------:R-:W-:Y:S01]  /*01e0*/  BSSY.RECONVERGENT B0, `(.L_x_2) ;  /* 0x000000e000007945 */ /* 0x000fe20003800200 */
[----:B0-----:R-:W-:Y:S01]  /*01f0*/  I2FP.F32.U32 R3, UR4 ;  /* 0x0000000400037c45 */ /* 0x001fe20008201000 */
[----:B------:R-:W0:Y:S03]  /*0200*/  LDCU.64 UR4, c[0x0][0x358] ;  /* 0x00006b00ff0477ac */ /* 0x000e260008000a00 */
[----:B------:R-:W1:Y:S08]  /*0210*/  MUFU.RCP R6, R3 ;  /* 0x0000000300067308 */ /* 0x000e700000001000 */
[----:B------:R-:W2:Y:S01]  /*0220*/  FCHK P0, R0, R3 ;  /* 0x0000000300007302 */ /* 0x000ea20000000000 */
[----:B-1----:R-:W-:-:S04]  /*0230*/  FFMA R7, -R3, R6, 1 ;  /* 0x3f80000003077423 */ /* 0x002fc80000000106 */
[----:B------:R-:W-:-:S04]  /*0240*/  FFMA R7, R6, R7, R6 ;  /* 0x0000000706077223 */ /* 0x000fc80000000006 */
[----:B------:R-:W-:-:S04]  /*0250*/  FFMA R6, R0, R7, RZ ;  /* 0x0000000700067223 */ /* 0x000fc800000000ff */
[----:B------:R-:W-:-:S04]  /*0260*/  FFMA R8, -R3, R6, R0 ;  /* 0x0000000603087223 */ /* 0x000fc80000000100 */
[----:B------:R-:W-:Y:S01]  /*0270*/  FFMA R6, R7, R8, R6 ;  /* 0x0000000807067223 */ /* 0x000fe20000000006 */
[----:B0-2---:R-:W-:Y:S06]  /*0280*/  @!P0 BRA `(.L_x_3) ;  /* 0x00000000000c8947 */ /* 0x005fec0003800000 */
[----:B------:R-:W-:-:S07]  /*0290*/  MOV R6, 0x2b0 ;  /* 0x000002b000067802 */ /* 0x000fce0000000f00 */
[----:B------:R-:W-:Y:S05]  /*02a0*/  CALL.REL.NOINC `($__internal_0_$__cuda_sm3x_div_rn_noftz_f32_slowpath) ;  /* 0x0000000000487944 */ /* 0x000fea0003c00000 */
[----:B------:R-:W-:-:S07]  /*02b0*/  IMAD.MOV.U32 R6, RZ, RZ, R0 ;  /* 0x000000ffff067224 */ /* 0x000fce00078e0000 */
.L_x_3:
[----:B------:R-:W-:Y:S05]  /*02c0*/  BSYNC.RECONVERGENT B0 ;  /* 0x0000000000007941 */ /* 0x000fea0003800200 */
.L_x_2:
[----:B------:R-:W-:Y:S01]  /*02d0*/  FMUL R4, R4, 255 ;  /* 0x437f000004047820 */ /* 0x000fe20000400000 */
[----:B------:R-:W-:Y:S01]  /*02e0*/  FMUL R0, R6, 255 ;  /* 0x437f000006007820 */ /* 0x000fe20000400000 */
[----:B------:R-:W0:Y:S01]  /*02f0*/  LDCU UR7, c[0x0][0x388] ;  /* 0x00007100ff0777ac */ /* 0x000e220008000800 */
[----:B------:R-:W1:Y:S01]  /*0300*/  LDC.64 R6, c[0x0][0x380] ;  /* 0x0000e000ff067b82 */ /* 0x000e620000000a00 */
[----:B------:R-:W-:Y:S01]  /*0310*/  IMAD.MOV.U32 R9, RZ, RZ, 0x3340 ;  /* 0x00003340ff097424 */ /* 0x000fe200078e00ff */
[----:B------:R-:W-:Y:S01]  /*0320*/  F2I.U32.TRUNC.NTZ R3, R0 ;  /* 0x0000000000037305 */ /* 0x000fe2000020f000 */
[----:B------:R-:W-:Y:S02]  /*0330*/  UMOV UR6, 0x7f ;  /* 0x0000007f00067882 */ /* 0x000fe40000000000 */
[----:B------:R-:W-:-:S05]  /*0340*/  IMAD.U32 R10, RZ, RZ, UR6 ;  /* 0x00000006ff0a7e24 */ /* 0x000fca000f8e00ff */
[----:B------:R-:W2:Y:S01]  /*0350*/  F2I.U32.TRUNC.NTZ R4, R4 ;  /* 0x0000000400047305 */ /* 0x000ea2000020f000 */
[----:B------:R-:W-:Y:S01]  /*0360*/  PRMT R9, R10, R9, 0xffff ;  /* 0x0000ffff0a097416 */ /* 0x000fe20000000009 */
[----:B0-----:R-:W-:Y:S01]  /*0370*/  IMAD R5, R2, UR7, R5 ;  /* 0x0000000702057c24 */ /* 0x001fe2000f8e0205 */
[----:B--2---:R-:W-:-:S03]  /*0380*/  PRMT R8, R4, 0x3340, R3 ;  /* 0x0000334004087816 */ /* 0x004fc60000000003 */
[----:B-1----:R-:W-:Y:S01]  /*0390*/  IMAD.WIDE R2, R5, 0x4, R6 ;  /* 0x0000000405027825 */ /* 0x002fe200078e0206 */
[----:B------:R-:W-:-:S05]  /*03a0*/  PRMT R9, R8, 0x5410, R9 ;  /* 0x0000541008097816 */ /* 0x000fca0000000009 */
[----:B------:R-:W-:Y:S01]  /*03b0*/  STG.E desc[UR4][R2.64], R9 ;  /* 0x0000000902007986 */ /* 0x000fe2000c101904 */
[----:B------:R-:W-:Y:S05]  /*03c0*/  EXIT ;  /* 0x000000000000794d */ /* 0x000fea0003800000 */
        .weak           $__internal_0_$__cuda_sm3x_div_rn_noftz_f32_slowpath
        .type           $__internal_0_$__cuda_sm3x_div_rn_noftz_f32_slowpath,@function
        .size           $__internal_0_$__cuda_sm3x_div_rn_noftz_f32_slowpath,(.L_x_16 - $__internal_0_$__cuda_sm3x_div_rn_noftz_f32_slowpath)
$__internal_0_$__cuda_sm3x_div_rn_noftz_f32_slowpath:
[----:B------:R-:W-:Y:S01]  /*03d0*/  SHF.R.U32.HI R8, RZ, 0x17, R3 ;  /* 0x00000017ff087819 */ /* 0x000fe20000011603 */
[----:B------:R-:W-:Y:S01]  /*03e0*/  BSSY.RECONVERGENT B1, `(.L_x_4) ;  /* 0x0000062000017945 */ /* 0x000fe20003800200 */
[----:B------:R-:W-:Y:S02]  /*03f0*/  SHF.R.U32.HI R7, RZ, 0x17, R0 ;  /* 0x00000017ff077819 */ /* 0x000fe40000011600 */
[----:B------:R-:W-:Y:S02]  /*0400*/  LOP3.LUT R12, R8, 0xff, RZ, 0xc0, !PT ;  /* 0x000000ff080c7812 */ /* 0x000fe400078ec0ff */
[----:B------:R-:W-:-:S03]  /*0410*/  LOP3.LUT R10, R7, 0xff, RZ, 0xc0, !PT ;  /* 0x000000ff070a7812 */ /* 0x000fc600078ec0ff */
[----:B------:R-:W-:Y:S02]  /*0420*/  VIADD R9, R12, 0xffffffff ;  /* 0xffffffff0c097836 */ /* 0x000fe40000000000 */
[----:B------:R-:W-:-:S03]  /*0430*/  VIADD R8, R10, 0xffffffff ;  /* 0xffffffff0a087836 */ /* 0x000fc60000000000 */
[----:B------:R-:W-:-:S04]  /*0440*/  ISETP.GT.U32.AND P0, PT, R9, 0xfd, PT ;  /* 0x000000fd0900780c */ /* 0x000fc80003f04070 */
[----:B------:R-:W-:-:S13]  /*0450*/  ISETP.GT.U32.OR P0, PT, R8, 0xfd, P0 ;  /* 0x000000fd0800780c */ /* 0x000fda0000704470 */
[----:B------:R-:W-:Y:S01]  /*0460*/  @!P0 IMAD.MOV.U32 R7, RZ, RZ, RZ ;  /* 0x000000ffff078224 */ /* 0x000fe200078e00ff */
[----:B------:R-:W-:Y:S06]  /*0470*/  @!P0 BRA `(.L_x_5) ;  /* 0x00000000005c8947 */ /* 0x000fec0003800000 */
[----:B------:R-:W-:Y:S02]  /*0480*/  FSETP.GTU.FTZ.AND P0, PT, |R0|, +INF , PT ;  /* 0x7f8000000000780b */ /* 0x000fe40003f1c200 */
[----:B------:R-:W-:-:S04]  /*0490*/  FSETP.GTU.FTZ.AND P1, PT, |R3|, +INF , PT ;  /* 0x7f8000000300780b */ /* 0x000fc80003f3c200 */
[----:B------:R-:W-:-:S13]  /*04a0*/  PLOP3.LUT P0, PT, P0, P1, PT, 0xf8, 0x8f ;  /* 0x00000000008f781c */ /* 0x000fda0000703f70 */
[----:B------:R-:W-:Y:S05]  /*04b0*/  @P0 BRA `(.L_x_6) ;  /* 0x00000004004c0947 */ /* 0x000fea0003800000 */
[----:B------:R-:W-:-:S13]  /*04c0*/  LOP3.LUT P0, RZ, R3, 0x7fffffff, R0, 0xc8, !PT ;  /* 0x7fffffff03ff7812 */ /* 0x000fda000780c800 */
[----:B------:R-:W-:Y:S05]  /*04d0*/  @!P0 BRA `(.L_x_7) ;  /* 0x00000004003c8947 */ /* 0x000fea0003800000 */
[C---:B------:R-:W-:Y:S02]  /*04e0*/  FSETP.NEU.FTZ.AND P2, PT, |R0|.reuse, +INF , PT ;  /* 0x7f8000000000780b */ /* 0x040fe40003f5d200 */
[----:B------:R-:W-:Y:S02]  /*04f0*/  FSETP.NEU.FTZ.AND P1, PT, |R3|, +INF , PT ;  /* 0x7f8000000300780b */ /* 0x000fe40003f3d200 */
[----:B------:R-:W-:-:S11]  /*0500*/  FSETP.NEU.FTZ.AND P0, PT, |R0|, +INF , PT ;  /* 0x7f8000000000780b */ /* 0x000fd60003f1d200 */
[----:B------:R-:W-:Y:S05]  /*0510*/  @!P1 BRA !P2, `(.L_x_7) ;  /* 0x00000004002c9947 */ /* 0x000fea0005000000 */
[----:B------:R-:W-:-:S04]  /*0520*/  LOP3.LUT P2, RZ, R0, 0x7fffffff, RZ, 0xc0, !PT ;  /* 0x7fffffff00ff7812 */ /* 0x000fc8000784c0ff */
[----:B------:R-:W-:-:S13]  /*0530*/  PLOP3.LUT P1, PT, P1, P2, PT, 0x2f, 0xf2 ;  /* 0x0000000000f2781c */ /* 0x000fda0000f24577 */
[----:B------:R-:W-:Y:S05]  /*0540*/  @P1 BRA `(.L_x_8) ;  /* 0x0000000400181947 */ /* 0x000fea0003800000 */
[----:B------:R-:W-:-:S04]  /*0550*/  LOP3.LUT P1, RZ, R3, 0x7fffffff, RZ, 0xc0, !PT ;  /* 0x7fffffff03ff7812 */ /* 0x000fc8000782c0ff */
[----:B------:R-:W-:-:S13]  /*0560*/  PLOP3.LUT P0, PT, P0, P1, PT, 0x2f, 0xf2 ;  /* 0x0000000000f2781c */ /* 0x000fda0000702577 */
[----:B------:R-:W-:Y:S05]  /*0570*/  @P0 BRA `(.L_x_9) ;  /* 0x0000000400000947 */ /* 0x000fea0003800000 */
[----:B------:R-:W-:Y:S02]  /*0580*/  ISETP.GE.AND P0, PT, R8, RZ, PT ;  /* 0x000000ff0800720c */ /* 0x000fe40003f06270 */
[----:B------:R-:W-:-:S11]  /*0590*/  ISETP.GE.AND P1, PT, R9, RZ, PT ;  /* 0x000000ff0900720c */ /* 0x000fd60003f26270 */
[----:B------:R-:W-:Y:S02]  /*05a0*/  @P0 IMAD.MOV.U32 R7, RZ, RZ, RZ ;  /* 0x000000ffff070224 */ /* 0x000fe400078e00ff */
[----:B------:R-:W-:Y:S01]  /*05b0*/  @!P0 FFMA R0, R0, 1.84467440737095516160e+19, RZ ;  /* 0x5f80000000008823 */ /* 0x000fe200000000ff */
[----:B------:R-:W-:Y:S02]  /*05c0*/  @!P0 IMAD.MOV.U32 R7, RZ, RZ, -0x40 ;  /* 0xffffffc0ff078424 */ /* 0x000fe400078e00ff */
[----:B------:R-:W-:Y:S02]  /*05d0*/  @!P1 FFMA R3, R3, 1.84467440737095516160e+19, RZ ;  /* 0x5f80000003039823 */ /* 0x000fe400000000ff */
[----:B------:R-:W-:-:S07]  /*05e0*/  @!P1 VIADD R7, R7, 0x40 ;  /* 0x0000004007079836 */ /* 0x000fce0000000000 */
.L_x_5:
[----:B------:R-:W-:Y:S01]  /*05f0*/  LEA R8, R12, 0xc0800000, 0x17 ;  /* 0xc08000000c087811 */ /* 0x000fe200078eb8ff */
[----:B------:R-:W-:Y:S04]  /*0600*/  BSSY.RECONVERGENT B2, `(.L_x_10) ;  /* 0x0000036000027945 */ /* 0x000fe80003800200 */
[----:B------:R-:W-:Y:S02]  /*0610*/  IMAD.IADD R8, R3, 0x1, -R8 ;  /* 0x0000000103087824 */ /* 0x000fe400078e0a08 */
[----:B------:R-:W-:Y:S02]  /*0620*/  VIADD R3, R10, 0xffffff81 ;  /* 0xffffff810a037836 */ /* 0x000fe40000000000 */
[----:B------:R0:W1:Y:S01]  /*0630*/  MUFU.RCP R9, R8 ;  /* 0x0000000800097308 */ /* 0x0000620000001000 */
[----:B------:R-:W-:Y:S01]  /*0640*/  FADD.FTZ R11, -R8, -RZ ;  /* 0x800000ff080b7221 */ /* 0x000fe20000010100 */
[C---:B------:R-:W-:Y:S01]  /*0650*/  IMAD R0, R3.reuse, -0x800000, R0 ;  /* 0xff80000003007824 */ /* 0x040fe200078e0200 */
[----:B0-----:R-:W-:-:S05]  /*0660*/  IADD3 R8, PT, PT, R3, 0x7f, -R12 ;  /* 0x0000007f03087810 */ /* 0x001fca0007ffe80c */
[----:B------:R-:W-:Y:S02]  /*0670*/  IMAD.IADD R8, R8, 0x1, R7 ;  /* 0x0000000108087824 */ /* 0x000fe400078e0207 */
[----:B-1----:R-:W-:-:S04]  /*0680*/  FFMA R10, R9, R11, 1 ;  /* 0x3f800000090a7423 */ /* 0x002fc8000000000b */
[----:B------:R-:W-:-:S04]  /*0690*/  FFMA R14, R9, R10, R9 ;  /* 0x0000000a090e7223 */ /* 0x000fc80000000009 */
[----:B------:R-:W-:-:S04]  /*06a0*/  FFMA R9, R0, R14, RZ ;  /* 0x0000000e00097223 */ /* 0x000fc800000000ff */
[----:B------:R-:W-:-:S04]  /*06b0*/  FFMA R10, R11, R9, R0 ;  /* 0x000000090b0a7223 */ /* 0x000fc80000000000 */
[----:B------:R-:W-:-:S04]  /*06c0*/  FFMA R9, R14, R10, R9 ;  /* 0x0000000a0e097223 */ /* 0x000fc80000000009 */
[----:B------:R-:W-:-:S04]  /*06d0*/  FFMA R10, R11, R9, R0 ;  /* 0x000000090b0a7223 */ /* 0x000fc80000000000 */
[----:B------:R-:W-:-:S05]  /*06e0*/  FFMA R0, R14, R10, R9 ;  /* 0x0000000a0e007223 */ /* 0x000fca0000000009 */
[----:B------:R-:W-:-:S04]  /*06f0*/  SHF.R.U32.HI R3, RZ, 0x17, R0 ;  /* 0x00000017ff037819 */ /* 0x000fc80000011600 */
[----:B------:R-:W-:-:S05]  /*0700*/  LOP3.LUT R3, R3, 0xff, RZ, 0xc0, !PT ;  /* 0x000000ff03037812 */ /* 0x000fca00078ec0ff */
[----:B------:R-:W-:-:S04]  /*0710*/  IMAD.IADD R11, R3, 0x1, R8 ;  /* 0x00000001030b7824 */ /* 0x000fc800078e0208 */
[----:B------:R-:W-:-:S05]  /*0720*/  VIADD R3, R11, 0xffffffff ;  /* 0xffffffff0b037836 */ /* 0x000fca0000000000 */
[----:B------:R-:W-:-:S13]  /*0730*/  ISETP.GE.U32.AND P0, PT, R3, 0xfe, PT ;  /* 0x000000fe0300780c */ /* 0x000fda0003f06070 */
[----:B------:R-:W-:Y:S05]  /*0740*/  @!P0 BRA `(.L_x_11) ;  /* 0x0000000000808947 */ /* 0x000fea0003800000 */
[----:B------:R-:W-:-:S13]  /*0750*/  ISETP.GT.AND P0, PT, R11, 0xfe, PT ;  /* 0x000000fe0b00780c */ /* 0x000fda0003f04270 */
[----:B------:R-:W-:Y:S05]  /*0760*/  @P0 BRA `(.L_x_12) ;  /* 0x00000000006c0947 */ /* 0x000fea0003800000 */
[----:B------:R-:W-:-:S13]  /*0770*/  ISETP.GE.AND P0, PT, R11, 0x1, PT ;  /* 0x000000010b00780c */ /* 0x000fda0003f06270 */
[----:B------:R-:W-:Y:S05]  /*0780*/  @P0 BRA `(.L_x_13) ;  /* 0x0000000000740947 */ /* 0x000fea0003800000 */
[----:B------:R-:W-:Y:S02]  /*0790*/  ISETP.GE.AND P0, PT, R11, -0x18, PT ;  /* 0xffffffe80b00780c */ /* 0x000fe40003f06270 */
[----:B------:R-:W-:-:S11]  /*07a0*/  LOP3.LUT R0, R0, 0x80000000, RZ, 0xc0, !PT ;  /* 0x8000000000007812 */ /* 0x000fd600078ec0ff */
[----:B------:R-:W-:Y:S05]  /*07b0*/  @!P0 BRA `(.L_x_13) ;  /* 0x0000000000688947 */ /* 0x000fea0003800000 */
[CCC-:B------:R-:W-:Y:S01]  /*07c0*/  FFMA.RZ R3, R14.reuse, R10.reuse, R9.reuse ;  /* 0x0000000a0e037223 */ /* 0x1c0fe2000000c009 */
[CCC-:B------:R-:W-:Y:S01]  /*07d0*/  FFMA.RM R8, R14.reuse, R10.reuse, R9.reuse ;  /* 0x0000000a0e087223 */ /* 0x1c0fe20000004009 */
[C---:B------:R-:W-:Y:S02]  /*07e0*/  ISETP.NE.AND P2, PT, R11.reuse, RZ, PT ;  /* 0x000000ff0b00720c */ /* 0x040fe40003f45270 */
[----:B------:R-:W-:Y:S02]  /*07f0*/  ISETP.NE.AND P1, PT, R11, RZ, PT ;  /* 0x000000ff0b00720c */ /* 0x000fe40003f25270 */
[----:B------:R-:W-:Y:S01]  /*0800*/  LOP3.LUT R7, R3, 0x7fffff, RZ, 0xc0, !PT ;  /* 0x007fffff03077812 */ /* 0x000fe200078ec0ff */
[----:B------:R-:W-:Y:S01]  /*0810*/  FFMA.RP R3, R14, R10, R9 ;  /* 0x0000000a0e037223 */ /* 0x000fe20000008009 */
[----:B------:R-:W-:Y:S02]  /*0820*/  VIADD R10, R11, 0x20 ;  /* 0x000000200b0a7836 */ /* 0x000fe40000000000 */
[----:B------:R-:W-:Y:S01]  /*0830*/  LOP3.LUT R7, R7, 0x800000, RZ, 0xfc, !PT ;  /* 0x0080000007077812 */ /* 0x000fe200078efcff */
[----:B------:R-:W-:Y:S01]  /*0840*/  IMAD.MOV R9, RZ, RZ, -R11 ;  /* 0x000000ffff097224 */ /* 0x000fe200078e0a0b */
[----:B------:R-:W-:-:S02]  /*0850*/  FSETP.NEU.FTZ.AND P0, PT, R3, R8, PT ;  /* 0x000000080300720b */ /* 0x000fc40003f1d000 */
[----:B------:R-:W-:Y:S02]  /*0860*/  SHF.L.U32 R10, R7, R10, RZ ;  /* 0x0000000a070a7219 */ /* 0x000fe400000006ff */
[----:B------:R-:W-:Y:S02]  /*0870*/  SEL R8, R9, RZ, P2 ;  /* 0x000000ff09087207 */ /* 0x000fe40001000000 */
[----:B------:R-:W-:Y:S02]  /*0880*/  ISETP.NE.AND P1, PT, R10, RZ, P1 ;  /* 0x000000ff0a00720c */ /* 0x000fe40000f25270 */
[----:B------:R-:W-:Y:S02]  /*0890*/  SHF.R.U32.HI R8, RZ, R8, R7 ;  /* 0x00000008ff087219 */ /* 0x000fe40000011607 */
[----:B------:R-:W-:Y:S02]  /*08a0*/  PLOP3.LUT P0, PT, P0, P1, PT, 0xf8, 0x8f ;  /* 0x00000000008f781c */ /* 0x000fe40000703f70 */
[----:B------:R-:W-:-:S02]  /*08b0*/  SHF.R.U32.HI R10, RZ, 0x1, R8 ;  /* 0x00000001ff0a7819 */ /* 0x000fc40000011608 */
[----:B------:R-:W-:-:S04]  /*08c0*/  SEL R3, RZ, 0x1, !P0 ;  /* 0x00000001ff037807 */ /* 0x000fc80004000000 */
[----:B------:R-:W-:-:S04]  /*08d0*/  LOP3.LUT R3, R3, 0x1, R10, 0xf8, !PT ;  /* 0x0000000103037812 */ /* 0x000fc800078ef80a */
[----:B------:R-:W-:-:S05]  /*08e0*/  LOP3.LUT R3, R3, R8, RZ, 0xc0, !PT ;  /* 0x0000000803037212 */ /* 0x000fca00078ec0ff */
[----:B------:R-:W-:-:S05]  /*08f0*/  IMAD.IADD R3, R10, 0x1, R3 ;  /* 0x000000010a037824 */ /* 0x000fca00078e0203 */
[----:B------:R-:W-:Y:S01]  /*0900*/  LOP3.LUT R0, R3, R0, RZ, 0xfc, !PT ;  /* 0x0000000003007212 */ /* 0x000fe200078efcff */
[----:B------:R-:W-:Y:S06]  /*0910*/  BRA `(.L_x_13) ;  /* 0x0000000000107947 */ /* 0x000fec0003800000 */
.L_x_12:
[----:B------:R-:W-:-:S04]  /*0920*/  LOP3.LUT R0, R0, 0x80000000, RZ, 0xc0, !PT ;  /* 0x8000000000007812 */ /* 0x000fc800078ec0ff */
[----:B------:R-:W-:Y:S01]  /*0930*/  LOP3.LUT R0, R0, 0x7f800000, RZ, 0xfc, !PT ;  /* 0x7f80000000007812 */ /* 0x000fe200078efcff */
[----:B------:R-:W-:Y:S06]  /*0940*/  BRA `(.L_x_13) ;  /* 0x0000000000047947 */ /* 0x000fec0003800000 */
.L_x_11:
[----:B------:R-:W-:-:S07]  /*0950*/  IMAD R0, R8, 0x800000, R0 ;  /* 0x0080000008007824 */ /* 0x000fce00078e0200 */
.L_x_13:
[----:B------:R-:W-:Y:S05]  /*0960*/  BSYNC.RECONVERGENT B2 ;  /* 0x0000000000027941 */ /* 0x000fea0003800200 */
.L_x_10:
[----:B------:R-:W-:Y:S05]  /*0970*/  BRA `(.L_x_14) ;  /* 0x0000000000207947 */ /* 0x000fea0003800000 */
.L_x_9:
[----:B------:R-:W-:-:S04]  /*0980*/  LOP3.LUT R0, R3, 0x80000000, R0, 0x48, !PT ;  /* 0x8000000003007812 */ /* 0x000fc800078e4800 */
[----:B------:R-:W-:Y:S01]  /*0990*/  LOP3.LUT R0, R0, 0x7f800000, RZ, 0xfc, !PT ;  /* 0x7f80000000007812 */ /* 0x000fe200078efcff */
[----:B------:R-:W-:Y:S06]  /*09a0*/  BRA `(.L_x_14) ;  /* 0x0000000000147947 */ /* 0x000fec0003800000 */
.L_x_8:
[----:B------:R-:W-:Y:S01]  /*09b0*/  LOP3.LUT R0, R3, 0x80000000, R0, 0x48, !PT ;  /* 0x8000000003007812 */ /* 0x000fe200078e4800 */
[----:B------:R-:W-:Y:S06]  /*09c0*/  BRA `(.L_x_14) ;  /* 0x00000000000c7947 */ /* 0x000fec0003800000 */
.L_x_7:
[----:B------:R-:W0:Y:S01]  /*09d0*/  MUFU.RSQ R0, -QNAN ;  /* 0xffc0000000007908 */ /* 0x000e220000001400 */
[----:B------:R-:W-:Y:S05]  /*09e0*/  BRA `(.L_x_14) ;  /* 0x0000000000047947 */ /* 0x000fea0003800000 */
.L_x_6:
[----:B------:R-:W-:-:S07]  /*09f0*/  FADD.FTZ R0, R0, R3 ;  /* 0x0000000300007221 */ /* 0x000fce0000010000 */
.L_x_14:
[----:B------:R-:W-:Y:S05]  /*0a00*/  BSYNC.RECONVERGENT B1 ;  /* 0x0000000000017941 */ /* 0x000fea0003800200 */
.L_x_4:
[----:B------:R-:W-:-:S04]  /*0a10*/  IMAD.MOV.U32 R7, RZ, RZ, 0x0 ;  /* 0x00000000ff077424 */ /* 0x000fc800078e00ff */
[----:B0-----:R-:W-:Y:S05]  /*0a20*/  RET.REL.NODEC R6 `(_Z6renderP6uchar4ii) ;  /* 0xfffffff406747950 */ /* 0x001fea0003c3ffff */
.L_x_15:
[----:B------:R-:W-:-:S00]  /*0a30*/  BRA `(.L_x_15) ;  /* 0xfffffffc00fc7947 */ /* 0x000fc0000383ffff */
[----:B------:R-:W-:-:S00]  /*0a40*/  NOP ;  /* 0x0000000000007918 */ /* 0x000fc00000000000 */
        /* <DEDUP_REMOVED lines=11> */
.L_x_16:


//--------------------- .nv.shared.reserved.0     --------------------------
	.section	.nv.shared.reserved.0,"aw",@nobits
	.weak		__nv_reservedSMEM_offset_0_alias
	.size		__nv_reservedSMEM_offset_0_alias, 0, 64
	.other		__nv_reservedSMEM_offset_0_alias,@"STO_CUDA_RESERVED_SHARED STV_DEFAULT"
__nv_reservedSMEM_offset_0_alias:
	.zero		0
	.zero		64


//--------------------- .nv.constant0._Z6renderP6uchar4ii --------------------------
	.section	.nv.constant0._Z6renderP6uchar4ii,"a",@progbits
	.sectionflags	@""
	.align	4
.nv.constant0._Z6renderP6uchar4ii:
	.zero		912


//--------------------- SYMBOLS --------------------------

	.type		.nv.reservedSmem.offset0,@object
	.size		.nv.reservedSmem.offset0,0x4
